//
// Generated by NVIDIA NVVM Compiler
//
// Compiler Build ID: CL-36424714
// Cuda compilation tools, release 13.0, V13.0.88
// Based on NVVM 20.0.0
//

.version 9.0
.target sm_100
.address_size 64

	// .globl	paq_mix_probabilities

.visible .entry paq_mix_probabilities(
	.param .u64 .ptr .align 1 paq_mix_probabilities_param_0,
	.param .u64 .ptr .align 1 paq_mix_probabilities_param_1,
	.param .u64 .ptr .align 1 paq_mix_probabilities_param_2,
	.param .u32 paq_mix_probabilities_param_3,
	.param .u32 paq_mix_probabilities_param_4
)
{
	.reg .pred 	%p<11>;
	.reg .b32 	%r<38>;
	.reg .b32 	%f<160>;
	.reg .b64 	%rd<74>;

	ld.param.u64 	%rd4, [paq_mix_probabilities_param_0];
	ld.param.u64 	%rd5, [paq_mix_probabilities_param_1];
	ld.param.u64 	%rd3, [paq_mix_probabilities_param_2];
	ld.param.u32 	%r23, [paq_mix_probabilities_param_3];
	ld.param.u32 	%r24, [paq_mix_probabilities_param_4];
	cvta.to.global.u64 	%rd1, %rd4;
	cvta.to.global.u64 	%rd2, %rd5;
	mov.u32 	%r25, %ctaid.x;
	mov.u32 	%r26, %ntid.x;
	mov.u32 	%r27, %tid.x;
	mad.lo.s32 	%r1, %r25, %r26, %r27;
	setp.ge.s32 	%p1, %r1, %r24;
	@%p1 bra 	$L__BB0_15;
	setp.lt.s32 	%p2, %r23, 1;
	mov.f32 	%f158, 0f00000000;
	mov.f32 	%f159, %f158;
	@%p2 bra 	$L__BB0_14;
	and.b32  	%r2, %r23, 15;
	setp.lt.u32 	%p3, %r23, 16;
	mov.f32 	%f159, 0f00000000;
	mov.b32 	%r34, 0;
	mov.f32 	%f158, %f159;
	@%p3 bra 	$L__BB0_5;
	and.b32  	%r34, %r23, 2147483632;
	neg.s32 	%r32, %r34;
	shl.b32 	%r5, %r24, 4;
	mov.f32 	%f159, 0f00000000;
	mul.wide.s32 	%rd9, %r24, 4;
	mov.u32 	%r31, %r1;
$L__BB0_4:
	.pragma "nounroll";
	mul.wide.s32 	%rd6, %r31, 4;
	add.s64 	%rd7, %rd2, %rd6;
	ld.global.f32 	%f31, [%rd7];
	add.s64 	%rd8, %rd1, %rd6;
	ld.global.f32 	%f32, [%rd8];
	fma.rn.f32 	%f33, %f31, %f32, %f158;
	add.f32 	%f34, %f159, %f31;
	add.s64 	%rd10, %rd7, %rd9;
	ld.global.f32 	%f35, [%rd10];
	add.s64 	%rd11, %rd8, %rd9;
	ld.global.f32 	%f36, [%rd11];
	fma.rn.f32 	%f37, %f35, %f36, %f33;
	add.f32 	%f38, %f34, %f35;
	add.s64 	%rd12, %rd10, %rd9;
	ld.global.f32 	%f39, [%rd12];
	add.s64 	%rd13, %rd11, %rd9;
	ld.global.f32 	%f40, [%rd13];
	fma.rn.f32 	%f41, %f39, %f40, %f37;
	add.f32 	%f42, %f38, %f39;
	add.s64 	%rd14, %rd12, %rd9;
	ld.global.f32 	%f43, [%rd14];
	add.s64 	%rd15, %rd13, %rd9;
	ld.global.f32 	%f44, [%rd15];
	fma.rn.f32 	%f45, %f43, %f44, %f41;
	add.f32 	%f46, %f42, %f43;
	add.s64 	%rd16, %rd14, %rd9;
	ld.global.f32 	%f47, [%rd16];
	add.s64 	%rd17, %rd15, %rd9;
	ld.global.f32 	%f48, [%rd17];
	fma.rn.f32 	%f49, %f47, %f48, %f45;
	add.f32 	%f50, %f46, %f47;
	add.s64 	%rd18, %rd16, %rd9;
	ld.global.f32 	%f51, [%rd18];
	add.s64 	%rd19, %rd17, %rd9;
	ld.global.f32 	%f52, [%rd19];
	fma.rn.f32 	%f53, %f51, %f52, %f49;
	add.f32 	%f54, %f50, %f51;
	add.s64 	%rd20, %rd18, %rd9;
	ld.global.f32 	%f55, [%rd20];
	add.s64 	%rd21, %rd19, %rd9;
	ld.global.f32 	%f56, [%rd21];
	fma.rn.f32 	%f57, %f55, %f56, %f53;
	add.f32 	%f58, %f54, %f55;
	add.s64 	%rd22, %rd20, %rd9;
	ld.global.f32 	%f59, [%rd22];
	add.s64 	%rd23, %rd21, %rd9;
	ld.global.f32 	%f60, [%rd23];
	fma.rn.f32 	%f61, %f59, %f60, %f57;
	add.f32 	%f62, %f58, %f59;
	add.s64 	%rd24, %rd22, %rd9;
	ld.global.f32 	%f63, [%rd24];
	add.s64 	%rd25, %rd23, %rd9;
	ld.global.f32 	%f64, [%rd25];
	fma.rn.f32 	%f65, %f63, %f64, %f61;
	add.f32 	%f66, %f62, %f63;
	add.s64 	%rd26, %rd24, %rd9;
	ld.global.f32 	%f67, [%rd26];
	add.s64 	%rd27, %rd25, %rd9;
	ld.global.f32 	%f68, [%rd27];
	fma.rn.f32 	%f69, %f67, %f68, %f65;
	add.f32 	%f70, %f66, %f67;
	add.s64 	%rd28, %rd26, %rd9;
	ld.global.f32 	%f71, [%rd28];
	add.s64 	%rd29, %rd27, %rd9;
	ld.global.f32 	%f72, [%rd29];
	fma.rn.f32 	%f73, %f71, %f72, %f69;
	add.f32 	%f74, %f70, %f71;
	add.s64 	%rd30, %rd28, %rd9;
	ld.global.f32 	%f75, [%rd30];
	add.s64 	%rd31, %rd29, %rd9;
	ld.global.f32 	%f76, [%rd31];
	fma.rn.f32 	%f77, %f75, %f76, %f73;
	add.f32 	%f78, %f74, %f75;
	add.s64 	%rd32, %rd30, %rd9;
	ld.global.f32 	%f79, [%rd32];
	add.s64 	%rd33, %rd31, %rd9;
	ld.global.f32 	%f80, [%rd33];
	fma.rn.f32 	%f81, %f79, %f80, %f77;
	add.f32 	%f82, %f78, %f79;
	add.s64 	%rd34, %rd32, %rd9;
	ld.global.f32 	%f83, [%rd34];
	add.s64 	%rd35, %rd33, %rd9;
	ld.global.f32 	%f84, [%rd35];
	fma.rn.f32 	%f85, %f83, %f84, %f81;
	add.f32 	%f86, %f82, %f83;
	add.s64 	%rd36, %rd34, %rd9;
	ld.global.f32 	%f87, [%rd36];
	add.s64 	%rd37, %rd35, %rd9;
	ld.global.f32 	%f88, [%rd37];
	fma.rn.f32 	%f89, %f87, %f88, %f85;
	add.f32 	%f90, %f86, %f87;
	add.s64 	%rd38, %rd36, %rd9;
	ld.global.f32 	%f91, [%rd38];
	add.s64 	%rd39, %rd37, %rd9;
	ld.global.f32 	%f92, [%rd39];
	fma.rn.f32 	%f158, %f91, %f92, %f89;
	add.f32 	%f159, %f90, %f91;
	add.s32 	%r32, %r32, 16;
	add.s32 	%r31, %r31, %r5;
	setp.ne.s32 	%p4, %r32, 0;
	@%p4 bra 	$L__BB0_4;
$L__BB0_5:
	setp.eq.s32 	%p5, %r2, 0;
	@%p5 bra 	$L__BB0_14;
	and.b32  	%r11, %r23, 7;
	setp.lt.u32 	%p6, %r2, 8;
	@%p6 bra 	$L__BB0_8;
	mad.lo.s32 	%r29, %r34, %r24, %r1;
	mul.wide.s32 	%rd40, %r29, 4;
	add.s64 	%rd41, %rd2, %rd40;
	ld.global.f32 	%f94, [%rd41];
	add.s64 	%rd42, %rd1, %rd40;
	ld.global.f32 	%f95, [%rd42];
	fma.rn.f32 	%f96, %f94, %f95, %f158;
	add.f32 	%f97, %f159, %f94;
	mul.wide.s32 	%rd43, %r24, 4;
	add.s64 	%rd44, %rd41, %rd43;
	ld.global.f32 	%f98, [%rd44];
	add.s64 	%rd45, %rd42, %rd43;
	ld.global.f32 	%f99, [%rd45];
	fma.rn.f32 	%f100, %f98, %f99, %f96;
	add.f32 	%f101, %f97, %f98;
	add.s64 	%rd46, %rd44, %rd43;
	ld.global.f32 	%f102, [%rd46];
	add.s64 	%rd47, %rd45, %rd43;
	ld.global.f32 	%f103, [%rd47];
	fma.rn.f32 	%f104, %f102, %f103, %f100;
	add.f32 	%f105, %f101, %f102;
	add.s64 	%rd48, %rd46, %rd43;
	ld.global.f32 	%f106, [%rd48];
	add.s64 	%rd49, %rd47, %rd43;
	ld.global.f32 	%f107, [%rd49];
	fma.rn.f32 	%f108, %f106, %f107, %f104;
	add.f32 	%f109, %f105, %f106;
	add.s64 	%rd50, %rd48, %rd43;
	ld.global.f32 	%f110, [%rd50];
	add.s64 	%rd51, %rd49, %rd43;
	ld.global.f32 	%f111, [%rd51];
	fma.rn.f32 	%f112, %f110, %f111, %f108;
	add.f32 	%f113, %f109, %f110;
	add.s64 	%rd52, %rd50, %rd43;
	ld.global.f32 	%f114, [%rd52];
	add.s64 	%rd53, %rd51, %rd43;
	ld.global.f32 	%f115, [%rd53];
	fma.rn.f32 	%f116, %f114, %f115, %f112;
	add.f32 	%f117, %f113, %f114;
	add.s64 	%rd54, %rd52, %rd43;
	ld.global.f32 	%f118, [%rd54];
	add.s64 	%rd55, %rd53, %rd43;
	ld.global.f32 	%f119, [%rd55];
	fma.rn.f32 	%f120, %f118, %f119, %f116;
	add.f32 	%f121, %f117, %f118;
	add.s64 	%rd56, %rd54, %rd43;
	ld.global.f32 	%f122, [%rd56];
	add.s64 	%rd57, %rd55, %rd43;
	ld.global.f32 	%f123, [%rd57];
	fma.rn.f32 	%f158, %f122, %f123, %f120;
	add.f32 	%f159, %f121, %f122;
	add.s32 	%r34, %r34, 8;
$L__BB0_8:
	setp.eq.s32 	%p7, %r11, 0;
	@%p7 bra 	$L__BB0_14;
	and.b32  	%r14, %r23, 3;
	setp.lt.u32 	%p8, %r11, 4;
	@%p8 bra 	$L__BB0_11;
	mad.lo.s32 	%r30, %r34, %r24, %r1;
	mul.wide.s32 	%rd58, %r30, 4;
	add.s64 	%rd59, %rd2, %rd58;
	ld.global.f32 	%f125, [%rd59];
	add.s64 	%rd60, %rd1, %rd58;
	ld.global.f32 	%f126, [%rd60];
	fma.rn.f32 	%f127, %f125, %f126, %f158;
	add.f32 	%f128, %f159, %f125;
	mul.wide.s32 	%rd61, %r24, 4;
	add.s64 	%rd62, %rd59, %rd61;
	ld.global.f32 	%f129, [%rd62];
	add.s64 	%rd63, %rd60, %rd61;
	ld.global.f32 	%f130, [%rd63];
	fma.rn.f32 	%f131, %f129, %f130, %f127;
	add.f32 	%f132, %f128, %f129;
	add.s64 	%rd64, %rd62, %rd61;
	ld.global.f32 	%f133, [%rd64];
	add.s64 	%rd65, %rd63, %rd61;
	ld.global.f32 	%f134, [%rd65];
	fma.rn.f32 	%f135, %f133, %f134, %f131;
	add.f32 	%f136, %f132, %f133;
	add.s64 	%rd66, %rd64, %rd61;
	ld.global.f32 	%f137, [%rd66];
	add.s64 	%rd67, %rd65, %rd61;
	ld.global.f32 	%f138, [%rd67];
	fma.rn.f32 	%f158, %f137, %f138, %f135;
	add.f32 	%f159, %f136, %f137;
	add.s32 	%r34, %r34, 4;
$L__BB0_11:
	setp.eq.s32 	%p9, %r14, 0;
	@%p9 bra 	$L__BB0_14;
	mad.lo.s32 	%r37, %r34, %r24, %r1;
	neg.s32 	%r36, %r14;
$L__BB0_13:
	.pragma "nounroll";
	mul.wide.s32 	%rd68, %r37, 4;
	add.s64 	%rd69, %rd2, %rd68;
	ld.global.f32 	%f139, [%rd69];
	add.s64 	%rd70, %rd1, %rd68;
	ld.global.f32 	%f140, [%rd70];
	fma.rn.f32 	%f158, %f139, %f140, %f158;
	add.f32 	%f159, %f159, %f139;
	add.s32 	%r37, %r37, %r24;
	add.s32 	%r36, %r36, 1;
	setp.ne.s32 	%p10, %r36, 0;
	@%p10 bra 	$L__BB0_13;
$L__BB0_14:
	div.rn.f32 	%f141, %f158, %f159;
	cvta.to.global.u64 	%rd71, %rd3;
	mul.wide.s32 	%rd72, %r1, 4;
	add.s64 	%rd73, %rd71, %rd72;
	st.global.f32 	[%rd73], %f141;
$L__BB0_15:
	ret;

}


// ===== COMPILED SASS (sm_100) =====

	.target	sm_100

	.elftype	@"ET_EXEC"


//--------------------- .note.nv.tkinfo           --------------------------
	.section	.note.nv.tkinfo,"",@"SHT_NOTE"
	.sectionflags	@"SHF_NOTE_NV_TKINFO"
	.tkinfo
        /*0018*/ 	.word	0x00000002
        /*0030*/ 	.string	""
        /*0030*/ 	.string	"ptxas"
        /*0030*/ 	.string	"Cuda compilation tools, release 13.0, V13.0.88"
        /*0030*/ 	.string	"Build cuda_13.0.r13.0/compiler.36424714_0"
        /*0030*/ 	.string	"-arch sm_100 -m 64 "



//--------------------- .note.nv.cuinfo           --------------------------
	.section	.note.nv.cuinfo,"",@"SHT_NOTE"
	.sectionflags	@"SHF_NOTE_NV_CUINFO"
        /*0018*/ 	.short	0x0002
        /*001a*/ 	.short	0x0064
        /*001c*/ 	.short	0x0082
	.zero		2


//--------------------- .nv.info                  --------------------------
	.section	.nv.info,"",@"SHT_CUDA_INFO"
	.align	4


	//----- nvinfo : EIATTR_REGCOUNT
	.align		4
        /*0000*/ 	.byte	0x04, 0x2f
        /*0002*/ 	.short	(.L_1 - .L_0)
	.align		4
.L_0:
        /*0004*/ 	.word	index@(paq_mix_probabilities)
        /*0008*/ 	.word	0x00000020


	//----- nvinfo : EIATTR_FRAME_SIZE
	.align		4
.L_1:
        /*000c*/ 	.byte	0x04, 0x11
        /*000e*/ 	.short	(.L_3 - .L_2)
	.align		4
.L_2:
        /*0010*/ 	.word	index@($__internal_0_$__cuda_sm3x_div_rn_noftz_f32_slowpath)
        /*0014*/ 	.word	0x00000000


	//----- nvinfo : EIATTR_FRAME_SIZE
	.align		4
.L_3:
        /*0018*/ 	.byte	0x04, 0x11
        /*001a*/ 	.short	(.L_5 - .L_4)
	.align		4
.L_4:
        /*001c*/ 	.word	index@(paq_mix_probabilities)
        /*0020*/ 	.word	0x00000000


	//----- nvinfo : EIATTR_MIN_STACK_SIZE
	.align		4
.L_5:
        /*0024*/ 	.byte	0x04, 0x12
        /*0026*/ 	.short	(.L_7 - .L_6)
	.align		4
.L_6:
        /*0028*/ 	.word	index@(paq_mix_probabilities)
        /*002c*/ 	.word	0x00000000
.L_7:


//--------------------- .nv.compat                --------------------------
	.section	.nv.compat,"",@"SHT_CUDA_COMPAT_INFO"
	.align	4
        /*0000*/ 	.byte	0x02, 0x09, 0x00, 0x00, 0x02, 0x02, 0x01, 0x00, 0x02, 0x05, 0x05, 0x00, 0x03, 0x07, 0x01, 0x01
        /*0010*/ 	.byte	0x02, 0x03, 0x00, 0x00, 0x02, 0x06, 0x01, 0x00, 0x04, 0x0b, 0x08, 0x00, 0x01, 0x00, 0x00, 0x00
        /*0020*/ 	.byte	0x00, 0x00, 0x00, 0x00


//--------------------- .nv.info.paq_mix_probabilities --------------------------
	.section	.nv.info.paq_mix_probabilities,"",@"SHT_CUDA_INFO"
	.sectionflags	@""
	.align	4


	//----- nvinfo : EIATTR_CUDA_API_VERSION
	.align		4
        /*0000*/ 	.byte	0x04, 0x37
        /*0002*/ 	.short	(.L_9 - .L_8)
.L_8:
        /*0004*/ 	.word	0x00000082


	//----- nvinfo : EIATTR_KPARAM_INFO
	.align		4
.L_9:
        /*0008*/ 	.byte	0x04, 0x17
        /*000a*/ 	.short	(.L_11 - .L_10)
.L_10:
        /*000c*/ 	.word	0x00000000
        /*0010*/ 	.short	0x0004
        /*0012*/ 	.short	0x001c
        /*0014*/ 	.byte	0x00, 0xf0, 0x11, 0x00


	//----- nvinfo : EIATTR_KPARAM_INFO
	.align		4
.L_11:
        /*0018*/ 	.byte	0x04, 0x17
        /*001a*/ 	.short	(.L_13 - .L_12)
.L_12:
        /*001c*/ 	.word	0x00000000
        /*0020*/ 	.short	0x0003
        /*0022*/ 	.short	0x0018
        /*0024*/ 	.byte	0x00, 0xf0, 0x11, 0x00


	//----- nvinfo : EIATTR_KPARAM_INFO
	.align		4
.L_13:
        /*0028*/ 	.byte	0x04, 0x17
        /*002a*/ 	.short	(.L_15 - .L_14)
.L_14:
        /*002c*/ 	.word	0x00000000
        /*0030*/ 	.short	0x0002
        /*0032*/ 	.short	0x0010
        /*0034*/ 	.byte	0x00, 0xf5, 0x21, 0x00


	//----- nvinfo : EIATTR_KPARAM_INFO
	.align		4
.L_15:
        /*0038*/ 	.byte	0x04, 0x17
        /*003a*/ 	.short	(.L_17 - .L_16)
.L_16:
        /*003c*/ 	.word	0x00000000
        /*0040*/ 	.short	0x0001
        /*0042*/ 	.short	0x0008
        /*0044*/ 	.byte	0x00, 0xf5, 0x21, 0x00


	//----- nvinfo : EIATTR_KPARAM_INFO
	.align		4
.L_17:
        /*0048*/ 	.byte	0x04, 0x17
        /*004a*/ 	.short	(.L_19 - .L_18)
.L_18:
        /*004c*/ 	.word	0x00000000
        /*0050*/ 	.short	0x0000
        /*0052*/ 	.short	0x0000
        /*0054*/ 	.byte	0x00, 0xf5, 0x21, 0x00


	//----- nvinfo : EIATTR_SPARSE_MMA_MASK
	.align		4
.L_19:
        /*0058*/ 	.byte	0x03, 0x50
        /*005a*/ 	.short	0x0000


	//----- nvinfo : EIATTR_MAXREG_COUNT
	.align		4
        /*005c*/ 	.byte	0x03, 0x1b
        /*005e*/ 	.short	0x00ff


	//----- nvinfo : EIATTR_MERCURY_ISA_VERSION
	.align		4
        /*0060*/ 	.byte	0x03, 0x5f
        /*0062*/ 	.short	0x0101


	//----- nvinfo : EIATTR_VRC_CTA_INIT_COUNT
	.align		4
        /*0064*/ 	.byte	0x02, 0x4a
	.zero		1
	.zero		1


	//----- nvinfo : EIATTR_EXIT_INSTR_OFFSETS
	.align		4
        /*0068*/ 	.byte	0x04, 0x1c
        /*006a*/ 	.short	(.L_21 - .L_20)


	//   ....[0]....
.L_20:
        /*006c*/ 	.word	0x00000070


	//   ....[1]....
        /*0070*/ 	.word	0x00000f80


	//----- nvinfo : EIATTR_CRS_STACK_SIZE
	.align		4
.L_21:
        /*0074*/ 	.byte	0x04, 0x1e
        /*0076*/ 	.short	(.L_23 - .L_22)
.L_22:
        /*0078*/ 	.word	0x00000000


	//----- nvinfo : EIATTR_CBANK_PARAM_SIZE
	.align		4
.L_23:
        /*007c*/ 	.byte	0x03, 0x19
        /*007e*/ 	.short	0x0020


	//----- nvinfo : EIATTR_PARAM_CBANK
	.align		4
        /*0080*/ 	.byte	0x04, 0x0a
        /*0082*/ 	.short	(.L_25 - .L_24)
	.align		4
.L_24:
        /*0084*/ 	.word	index@(.nv.constant0.paq_mix_probabilities)
        /*0088*/ 	.short	0x0380
        /*008a*/ 	.short	0x0020


	//----- nvinfo : EIATTR_SW_WAR
	.align		4
.L_25:
        /*008c*/ 	.byte	0x04, 0x36
        /*008e*/ 	.short	(.L_27 - .L_26)
.L_26:
        /*0090*/ 	.word	0x00000008
.L_27:


//--------------------- .nv.callgraph             --------------------------
	.section	.nv.callgraph,"",@"SHT_CUDA_CALLGRAPH"
	.align	4
	.sectionentsize	8
	.align		4
        /*0000*/ 	.word	0x00000000
	.align		4
        /*0004*/ 	.word	0xffffffff
	.align		4
        /*0008*/ 	.word	0x00000000
	.align		4
        /*000c*/ 	.word	0xfffffffe
	.align		4
        /*0010*/ 	.word	0x00000000
	.align		4
        /*0014*/ 	.word	0xfffffffd
	.align		4
        /*0018*/ 	.word	0x00000000
	.align		4
        /*001c*/ 	.word	0xfffffffc


//--------------------- .text.paq_mix_probabilities --------------------------
	.section	.text.paq_mix_probabilities,"ax",@progbits
	.align	128
        .global         paq_mix_probabilities
        .type           paq_mix_probabilities,@function
        .size           paq_mix_probabilities,(.L_x_20 - paq_mix_probabilities)
        .other          paq_mix_probabilities,@"STO_CUDA_ENTRY STV_DEFAULT"
paq_mix_probabilities:
.text.paq_mix_probabilities:
[----:B------:R-:W-:Y:S01]  /*0000*/  LDC R1, c[0x0][0x37c] ;  /* 0x0000df00ff017b82 */ /* 0x000fe20000000800 */
[----:B------:R-:W0:Y:S07]  /*0010*/  S2R R2, SR_TID.X ;  /* 0x0000000000027919 */ /* 0x000e2e0000002100 */
[----:B------:R-:W0:Y:S08]  /*0020*/  S2UR UR4, SR_CTAID.X ;  /* 0x00000000000479c3 */ /* 0x000e300000002500 */
[----:B------:R-:W0:Y:S08]  /*0030*/  LDC R3, c[0x0][0x360] ;  /* 0x0000d800ff037b82 */ /* 0x000e300000000800 */
[----:B------:R-:W1:Y:S01]  /*0040*/  LDC R0, c[0x0][0x39c] ;  /* 0x0000e700ff007b82 */ /* 0x000e620000000800 */
[----:B0-----:R-:W-:-:S05]  /*0050*/  IMAD R3, R3, UR4, R2 ;  /* 0x0000000403037c24 */ /* 0x001fca000f8e0202 */
[----:B-1----:R-:W-:-:S13]  /*0060*/  ISETP.GE.AND P0, PT, R3, R0, PT ;  /* 0x000000000300720c */ /* 0x002fda0003f06270 */
[----:B------:R-:W-:Y:S05]  /*0070*/  @P0 EXIT ;  /* 0x000000000000094d */ /* 0x000fea0003800000 */
[----:B------:R-:W0:Y:S01]  /*0080*/  LDCU UR5, c[0x0][0x398] ;  /* 0x00007300ff0577ac */ /* 0x000e220008000800 */
[----:B------:R-:W-:Y:S01]  /*0090*/  HFMA2 R17, -RZ, RZ, 0, 0 ;  /* 0x00000000ff117431 */ /* 0x000fe200000001ff */
[----:B------:R-:W-:Y:S01]  /*00a0*/  MOV R20, RZ ;  /* 0x000000ff00147202 */ /* 0x000fe20000000f00 */
[----:B------:R-:W1:Y:S01]  /*00b0*/  LDCU.64 UR8, c[0x0][0x358] ;  /* 0x00006b00ff0877ac */ /* 0x000e620008000a00 */
[----:B0-----:R-:W-:-:S09]  /*00c0*/  UISETP.GE.AND UP0, UPT, UR5, 0x1, UPT ;  /* 0x000000010500788c */ /* 0x001fd2000bf06270 */
[----:B-1----:R-:W-:Y:S05]  /*00d0*/  BRA.U !UP0, `(.L_x_0) ;  /* 0x0000000d08687547 */ /* 0x002fea000b800000 */
[----:B------:R-:W-:Y:S01]  /*00e0*/  UISETP.GE.U32.AND UP1, UPT, UR5, 0x10, UPT ;  /* 0x000000100500788c */ /* 0x000fe2000bf26070 */
[----:B------:R-:W-:Y:S01]  /*00f0*/  MOV R20, RZ ;  /* 0x000000ff00147202 */ /* 0x000fe20000000f00 */
[----:B------:R-:W-:Y:S01]  /*0100*/  ULOP3.LUT UR6, UR5, 0xf, URZ, 0xc0, !UPT ;  /* 0x0000000f05067892 */ /* 0x000fe2000f8ec0ff */
[----:B------:R-:W-:Y:S01]  /*0110*/  MOV R17, RZ ;  /* 0x000000ff00117202 */ /* 0x000fe20000000f00 */
[----:B------:R-:W-:Y:S02]  /*0120*/  UMOV UR4, URZ ;  /* 0x000000ff00047c82 */ /* 0x000fe40008000000 */
[----:B------:R-:W-:-:S03]  /*0130*/  UISETP.NE.AND UP0, UPT, UR6, URZ, UPT ;  /* 0x000000ff0600728c */ /* 0x000fc6000bf05270 */
[----:B------:R-:W-:Y:S08]  /*0140*/  BRA.U !UP1, `(.L_x_1) ;  /* 0x0000000509a87547 */ /* 0x000ff0000b800000 */
[----:B------:R-:W-:Y:S01]  /*0150*/  HFMA2 R20, -RZ, RZ, 0, 0 ;  /* 0x00000000ff147431 */ /* 0x000fe200000001ff */
[----:B------:R-:W-:Y:S01]  /*0160*/  ULOP3.LUT UR4, UR5, 0x7ffffff0, URZ, 0xc0, !UPT ;  /* 0x7ffffff005047892 */ /* 0x000fe2000f8ec0ff */
[----:B------:R-:W-:-:S03]  /*0170*/  MOV R5, R3 ;  /* 0x0000000300057202 */ /* 0x000fc60000000f00 */
[----:B------:R-:W-:-:S12]  /*0180*/  UIADD3 UR7, UPT, UPT, -UR4, URZ, URZ ;  /* 0x000000ff04077290 */ /* 0x000fd8000fffe1ff */
.L_x_2:
[----:B------:R-:W0:Y:S08]  /*0190*/  LDC.64 R6, c[0x0][0x388] ;  /* 0x0000e200ff067b82 */ /* 0x000e300000000a00 */
[----:B------:R-:W1:Y:S01]  /*01a0*/  LDC.64 R8, c[0x0][0x380] ;  /* 0x0000e000ff087b82 */ /* 0x000e620000000a00 */
[----:B0-----:R-:W-:-:S05]  /*01b0*/  IMAD.WIDE R6, R5, 0x4, R6 ;  /* 0x0000000405067825 */ /* 0x001fca00078e0206 */
[----:B------:R-:W2:Y:S01]  /*01c0*/  LDG.E R16, desc[UR8][R6.64] ;  /* 0x0000000806107981 */ /* 0x000ea2000c1e1900 */
[----:B-1----:R-:W-:-:S04]  /*01d0*/  IMAD.WIDE R8, R5, 0x4, R8 ;  /* 0x0000000405087825 */ /* 0x002fc800078e0208 */
[C---:B------:R-:W-:Y:S01]  /*01e0*/  IMAD.WIDE R10, R0.reuse, 0x4, R6 ;  /* 0x00000004000a7825 */ /* 0x040fe200078e0206 */
[----:B------:R-:W3:Y:S03]  /*01f0*/  LDG.E R22, desc[UR8][R8.64] ;  /* 0x0000000808167981 */ /* 0x000ee6000c1e1900 */
[C---:B------:R-:W-:Y:S01]  /*0200*/  IMAD.WIDE R24, R0.reuse, 0x4, R8 ;  /* 0x0000000400187825 */ /* 0x040fe200078e0208 */
[----:B------:R0:W4:Y:S04]  /*0210*/  LDG.E R15, desc[UR8][R10.64] ;  /* 0x000000080a0f7981 */ /* 0x000128000c1e1900 */
[----:B------:R1:W5:Y:S01]  /*0220*/  LDG.E R14, desc[UR8][R24.64] ;  /* 0x00000008180e7981 */ /* 0x000362000c1e1900 */
[----:B0-----:R-:W-:-:S04]  /*0230*/  IMAD.WIDE R10, R0, 0x4, R10 ;  /* 0x00000004000a7825 */ /* 0x001fc800078e020a */
[C---:B-1----:R-:W-:Y:S01]  /*0240*/  IMAD.WIDE R24, R0.reuse, 0x4, R24 ;  /* 0x0000000400187825 */ /* 0x042fe200078e0218 */
[----:B------:R-:W5:Y:S04]  /*0250*/  LDG.E R21, desc[UR8][R10.64] ;  /* 0x000000080a157981 */ /* 0x000f68000c1e1900 */
[----:B------:R-:W5:Y:S01]  /*0260*/  LDG.E R12, desc[UR8][R24.64] ;  /* 0x00000008180c7981 */ /* 0x000f62000c1e1900 */
[----:B------:R-:W-:-:S04]  /*0270*/  IMAD.WIDE R26, R0, 0x4, R10 ;  /* 0x00000004001a7825 */ /* 0x000fc800078e020a */
[C---:B------:R-:W-:Y:S01]  /*0280*/  IMAD.WIDE R18, R0.reuse, 0x4, R24 ;  /* 0x0000000400127825 */ /* 0x040fe200078e0218 */
[----:B------:R0:W5:Y:S04]  /*0290*/  LDG.E R13, desc[UR8][R26.64] ;  /* 0x000000081a0d7981 */ /* 0x000168000c1e1900 */
[----:B------:R1:W5:Y:S01]  /*02a0*/  LDG.E R4, desc[UR8][R18.64] ;  /* 0x0000000812047981 */ /* 0x000362000c1e1900 */
[----:B------:R-:W-:-:S04]  /*02b0*/  IMAD.WIDE R8, R0, 0x4, R18 ;  /* 0x0000000400087825 */ /* 0x000fc800078e0212 */
[C---:B0-----:R-:W-:Y:S01]  /*02c0*/  IMAD.WIDE R26, R0.reuse, 0x4, R26 ;  /* 0x00000004001a7825 */ /* 0x041fe200078e021a */
[----:B------:R0:W5:Y:S04]  /*02d0*/  LDG.E R28, desc[UR8][R8.64] ;  /* 0x00000008081c7981 */ /* 0x000168000c1e1900 */
[----:B------:R-:W5:Y:S01]  /*02e0*/  LDG.E R7, desc[UR8][R26.64] ;  /* 0x000000081a077981 */ /* 0x000f62000c1e1900 */
[----:B-1----:R-:W-:-:S04]  /*02f0*/  IMAD.WIDE R18, R0, 0x4, R26 ;  /* 0x0000000400127825 */ /* 0x002fc800078e021a */
[C---:B------:R-:W-:Y:S01]  /*0300*/  IMAD.WIDE R10, R0.reuse, 0x4, R8 ;  /* 0x00000004000a7825 */ /* 0x040fe200078e0208 */
[----:B------:R-:W5:Y:S04]  /*0310*/  LDG.E R29, desc[UR8][R18.64] ;  /* 0x00000008121d7981 */ /* 0x000f68000c1e1900 */
[----:B------:R1:W5:Y:S01]  /*0320*/  LDG.E R6, desc[UR8][R10.64] ;  /* 0x000000080a067981 */ /* 0x000362000c1e1900 */
[----:B------:R-:W-:-:S05]  /*0330*/  IMAD.WIDE R24, R0, 0x4, R18 ;  /* 0x0000000400187825 */ /* 0x000fca00078e0212 */
[----:B------:R-:W5:Y:S01]  /*0340*/  LDG.E R2, desc[UR8][R24.64] ;  /* 0x0000000818027981 */ /* 0x000f62000c1e1900 */
[----:B0-----:R-:W-:-:S04]  /*0350*/  IMAD.WIDE R8, R0, 0x4, R24 ;  /* 0x0000000400087825 */ /* 0x001fc800078e0218 */
[----:B-1----:R-:W-:-:S04]  /*0360*/  IMAD.WIDE R10, R0, 0x4, R10 ;  /* 0x00000004000a7825 */ /* 0x002fc800078e020a */
[C---:B------:R-:W-:Y:S01]  /*0370*/  IMAD.WIDE R18, R0.reuse, 0x4, R8 ;  /* 0x0000000400127825 */ /* 0x040fe200078e0208 */
[----:B------:R0:W5:Y:S04]  /*0380*/  LDG.E R24, desc[UR8][R8.64] ;  /* 0x0000000808187981 */ /* 0x000168000c1e1900 */
[----:B------:R-:W5:Y:S01]  /*0390*/  LDG.E R26, desc[UR8][R10.64] ;  /* 0x000000080a1a7981 */ /* 0x000f62000c1e1900 */
[----:B0-----:R-:W-:-:S05]  /*03a0*/  IMAD.WIDE R8, R0, 0x4, R10 ;  /* 0x0000000400087825 */ /* 0x001fca00078e020a */
[----:B------:R-:W5:Y:S01]  /*03b0*/  LDG.E R27, desc[UR8][R8.64] ;  /* 0x00000008081b7981 */ /* 0x000f62000c1e1900 */
[C---:B--2---:R-:W-:Y:S01]  /*03c0*/  FADD R20, R16.reuse, R20 ;  /* 0x0000001410147221 */ /* 0x044fe20000000000 */
[----:B---3--:R-:W-:Y:S02]  /*03d0*/  FFMA R25, R16, R22, R17 ;  /* 0x0000001610197223 */ /* 0x008fe40000000011 */
[----:B------:R0:W2:Y:S01]  /*03e0*/  LDG.E R22, desc[UR8][R18.64] ;  /* 0x0000000812167981 */ /* 0x0000a2000c1e1900 */
[----:B------:R-:W-:-:S04]  /*03f0*/  IMAD.WIDE R16, R0, 0x4, R8 ;  /* 0x0000000400107825 */ /* 0x000fc800078e0208 */
[----:B----4-:R-:W-:Y:S01]  /*0400*/  FADD R23, R20, R15 ;  /* 0x0000000f14177221 */ /* 0x010fe20000000000 */
[----:B0-----:R-:W-:-:S04]  /*0410*/  IMAD.WIDE R18, R0, 0x4, R18 ;  /* 0x0000000400127825 */ /* 0x001fc800078e0212 */
[----:B-----5:R-:W-:Y:S02]  /*0420*/  FFMA R8, R15, R14, R25 ;  /* 0x0000000e0f087223 */ /* 0x020fe40000000019 */
[----:B------:R0:W3:Y:S01]  /*0430*/  LDG.E R25, desc[UR8][R16.64] ;  /* 0x0000000810197981 */ /* 0x0000e2000c1e1900 */
[----:B------:R-:W-:-:S03]  /*0440*/  IMAD.WIDE R10, R0, 0x4, R16 ;  /* 0x00000004000a7825 */ /* 0x000fc600078e0210 */
[----:B------:R-:W4:Y:S01]  /*0450*/  LDG.E R20, desc[UR8][R18.64] ;  /* 0x0000000812147981 */ /* 0x000f22000c1e1900 */
[----:B------:R-:W-:-:S04]  /*0460*/  IMAD.WIDE R14, R0, 0x4, R18 ;  /* 0x00000004000e7825 */ /* 0x000fc800078e0212 */
[----:B0-----:R-:W-:Y:S01]  /*0470*/  FADD R16, R23, R21 ;  /* 0x0000001517107221 */ /* 0x001fe20000000000 */
[----:B------:R-:W-:Y:S01]  /*0480*/  FFMA R21, R21, R12, R8 ;  /* 0x0000000c15157223 */ /* 0x000fe20000000008 */
[----:B------:R-:W5:Y:S01]  /*0490*/  LDG.E R23, desc[UR8][R10.64] ;  /* 0x000000080a177981 */ /* 0x000f62000c1e1900 */
[----:B------:R-:W-:-:S03]  /*04a0*/  IMAD.WIDE R8, R0, 0x4, R10 ;  /* 0x0000000400087825 */ /* 0x000fc600078e020a */
[----:B------:R0:W5:Y:S02]  /*04b0*/  LDG.E R12, desc[UR8][R14.64] ;  /* 0x000000080e0c7981 */ /* 0x000164000c1e1900 */
[----:B0-----:R-:W-:-:S04]  /*04c0*/  IMAD.WIDE R14, R0, 0x4, R14 ;  /* 0x00000004000e7825 */ /* 0x001fc800078e020e */
[----:B------:R-:W-:Y:S01]  /*04d0*/  FADD R11, R16, R13 ;  /* 0x0000000d100b7221 */ /* 0x000fe20000000000 */
[----:B------:R-:W-:Y:S01]  /*04e0*/  FFMA R13, R13, R4, R21 ;  /* 0x000000040d0d7223 */ /* 0x000fe20000000015 */
[C---:B------:R-:W-:Y:S01]  /*04f0*/  IMAD.WIDE R16, R0.reuse, 0x4, R8 ;  /* 0x0000000400107825 */ /* 0x040fe200078e0208 */
[----:B------:R-:W5:Y:S03]  /*0500*/  LDG.E R21, desc[UR8][R8.64] ;  /* 0x0000000808157981 */ /* 0x000f66000c1e1900 */
[----:B------:R-:W-:-:S04]  /*0510*/  IMAD.WIDE R18, R0, 0x4, R14 ;  /* 0x0000000400127825 */ /* 0x000fc800078e020e */
[----:B------:R-:W-:Y:S01]  /*0520*/  FFMA R28, R7, R28, R13 ;  /* 0x0000001c071c7223 */ /* 0x000fe2000000000d */
[----:B------:R-:W5:Y:S04]  /*0530*/  LDG.E R10, desc[UR8][R14.64] ;  /* 0x000000080e0a7981 */ /* 0x000f68000c1e1900 */
[----:B------:R0:W5:Y:S04]  /*0540*/  LDG.E R13, desc[UR8][R16.64] ;  /* 0x00000008100d7981 */ /* 0x000168000c1e1900 */
[----:B------:R1:W5:Y:S01]  /*0550*/  LDG.E R8, desc[UR8][R18.64] ;  /* 0x0000000812087981 */ /* 0x000362000c1e1900 */
[----:B------:R-:W-:Y:S01]  /*0560*/  FADD R4, R11, R7 ;  /* 0x000000070b047221 */ /* 0x000fe20000000000 */
[----:B0-----:R-:W-:-:S04]  /*0570*/  IMAD.WIDE R16, R0, 0x4, R16 ;  /* 0x0000000400107825 */ /* 0x001fc800078e0210 */
[C---:B-1----:R-:W-:Y:S01]  /*0580*/  IMAD.WIDE R18, R0.reuse, 0x4, R18 ;  /* 0x0000000400127825 */ /* 0x042fe200078e0212 */
[----:B------:R0:W5:Y:S03]  /*0590*/  LDG.E R11, desc[UR8][R16.64] ;  /* 0x00000008100b7981 */ /* 0x000166000c1e1900 */
[----:B------:R-:W-:Y:S01]  /*05a0*/  FFMA R7, R29, R6, R28 ;  /* 0x000000061d077223 */ /* 0x000fe2000000001c */
[----:B------:R-:W-:-:S04]  /*05b0*/  IMAD.WIDE R14, R0, 0x4, R18 ;  /* 0x00000004000e7825 */ /* 0x000fc800078e0212 */
[----:B------:R-:W-:Y:S01]  /*05c0*/  FADD R29, R4, R29 ;  /* 0x0000001d041d7221 */ /* 0x000fe20000000000 */
[----:B------:R1:W5:Y:S01]  /*05d0*/  LDG.E R6, desc[UR8][R18.64] ;  /* 0x0000000812067981 */ /* 0x000362000c1e1900 */
[----:B0-----:R-:W-:-:S03]  /*05e0*/  IMAD.WIDE R16, R0, 0x4, R16 ;  /* 0x0000000400107825 */ /* 0x001fc600078e0210 */
[----:B------:R0:W5:Y:S04]  /*05f0*/  LDG.E R4, desc[UR8][R14.64] ;  /* 0x000000080e047981 */ /* 0x000168000c1e1900 */
[----:B------:R-:W5:Y:S01]  /*0600*/  LDG.E R9, desc[UR8][R16.64] ;  /* 0x0000000810097981 */ /* 0x000f62000c1e1900 */
[----:B-1----:R-:W-:-:S04]  /*0610*/  IMAD.WIDE R18, R0, 0x4, R16 ;  /* 0x0000000400127825 */ /* 0x002fc800078e0210 */
[----:B0-----:R-:W-:-:S05]  /*0620*/  IMAD.WIDE R14, R0, 0x4, R14 ;  /* 0x00000004000e7825 */ /* 0x001fca00078e020e */
[----:B------:R-:W5:Y:S04]  /*0630*/  LDG.E R28, desc[UR8][R14.64] ;  /* 0x000000080e1c7981 */ /* 0x000f68000c1e1900 */
[----:B------:R0:W5:Y:S02]  /*0640*/  LDG.E R15, desc[UR8][R18.64] ;  /* 0x00000008120f7981 */ /* 0x000164000c1e1900 */
[----:B0-----:R-:W-:-:S06]  /*0650*/  IMAD.WIDE R18, R0, 0x4, R18 ;  /* 0x0000000400127825 */ /* 0x001fcc00078e0212 */
[----:B------:R-:W5:Y:S01]  /*0660*/  LDG.E R19, desc[UR8][R18.64] ;  /* 0x0000000812137981 */ /* 0x000f62000c1e1900 */
[----:B------:R-:W-:Y:S01]  /*0670*/  FFMA R7, R2, R26, R7 ;  /* 0x0000001a02077223 */ /* 0x000fe20000000007 */
[----:B------:R-:W-:-:S03]  /*0680*/  FADD R29, R29, R2 ;  /* 0x000000021d1d7221 */ /* 0x000fc60000000000 */
[----:B------:R-:W-:Y:S01]  /*0690*/  FFMA R7, R24, R27, R7 ;  /* 0x0000001b18077223 */ /* 0x000fe20000000007 */
[----:B------:R-:W-:Y:S01]  /*06a0*/  FADD R29, R29, R24 ;  /* 0x000000181d1d7221 */ /* 0x000fe20000000000 */
[----:B------:R-:W-:-:S04]  /*06b0*/  UIADD3 UR7, UPT, UPT, UR7, 0x10, URZ ;  /* 0x0000001007077890 */ /* 0x000fc8000fffe0ff */
[----:B------:R-:W-:Y:S01]  /*06c0*/  UISETP.NE.AND UP1, UPT, UR7, URZ, UPT ;  /* 0x000000ff0700728c */ /* 0x000fe2000bf25270 */
[----:B------:R-:W-:Y:S01]  /*06d0*/  LEA R5, R0, R5, 0x4 ;  /* 0x0000000500057211 */ /* 0x000fe200078e20ff */
[----:B--2---:R-:W-:Y:S01]  /*06e0*/  FADD R29, R29, R22 ;  /* 0x000000161d1d7221 */ /* 0x004fe20000000000 */
[----:B---3--:R-:W-:-:S03]  /*06f0*/  FFMA R7, R22, R25, R7 ;  /* 0x0000001916077223 */ /* 0x008fc60000000007 */
[----:B----4-:R-:W-:Y:S01]  /*0700*/  FADD R29, R29, R20 ;  /* 0x000000141d1d7221 */ /* 0x010fe20000000000 */
[----:B-----5:R-:W-:-:S03]  /*0710*/  FFMA R7, R20, R23, R7 ;  /* 0x0000001714077223 */ /* 0x020fc60000000007 */
[----:B------:R-:W-:Y:S01]  /*0720*/  FADD R29, R29, R12 ;  /* 0x0000000c1d1d7221 */ /* 0x000fe20000000000 */
[----:B------:R-:W-:-:S03]  /*0730*/  FFMA R7, R12, R21, R7 ;  /* 0x000000150c077223 */ /* 0x000fc60000000007 */
[----:B------:R-:W-:Y:S01]  /*0740*/  FADD R29, R29, R10 ;  /* 0x0000000a1d1d7221 */ /* 0x000fe20000000000 */
[----:B------:R-:W-:-:S03]  /*0750*/  FFMA R7, R10, R13, R7 ;  /* 0x0000000d0a077223 */ /* 0x000fc60000000007 */
[----:B------:R-:W-:Y:S01]  /*0760*/  FADD R29, R29, R8 ;  /* 0x000000081d1d7221 */ /* 0x000fe20000000000 */
[----:B------:R-:W-:-:S03]  /*0770*/  FFMA R7, R8, R11, R7 ;  /* 0x0000000b08077223 */ /* 0x000fc60000000007 */
[----:B------:R-:W-:-:S04]  /*0780*/  FADD R29, R29, R6 ;  /* 0x000000061d1d7221 */ /* 0x000fc80000000000 */
[----:B------:R-:W-:Y:S01]  /*0790*/  FADD R29, R29, R4 ;  /* 0x000000041d1d7221 */ /* 0x000fe20000000000 */
[----:B------:R-:W-:-:S03]  /*07a0*/  FFMA R7, R6, R9, R7 ;  /* 0x0000000906077223 */ /* 0x000fc60000000007 */
[----:B------:R-:W-:Y:S01]  /*07b0*/  FADD R20, R29, R28 ;  /* 0x0000001c1d147221 */ /* 0x000fe20000000000 */
[----:B------:R-:W-:-:S04]  /*07c0*/  FFMA R7, R4, R15, R7 ;  /* 0x0000000f04077223 */ /* 0x000fc80000000007 */
[----:B------:R-:W-:Y:S01]  /*07d0*/  FFMA R17, R28, R19, R7 ;  /* 0x000000131c117223 */ /* 0x000fe20000000007 */
[----:B------:R-:W-:Y:S06]  /*07e0*/  BRA.U UP1, `(.L_x_2) ;  /* 0xfffffff901687547 */ /* 0x000fec000b83ffff */
.L_x_1:
[----:B------:R-:W-:Y:S05]  /*07f0*/  BRA.U !UP0, `(.L_x_0) ;  /* 0x0000000508a07547 */ /* 0x000fea000b800000 */
[----:B------:R-:W-:Y:S02]  /*0800*/  UISETP.GE.U32.AND UP0, UPT, UR6, 0x8, UPT ;  /* 0x000000080600788c */ /* 0x000fe4000bf06070 */
[----:B------:R-:W-:-:S04]  /*0810*/  ULOP3.LUT UR7, UR5, 0x7, URZ, 0xc0, !UPT ;  /* 0x0000000705077892 */ /* 0x000fc8000f8ec0ff */
[----:B------:R-:W-:-:S03]  /*0820*/  UISETP.NE.AND UP1, UPT, UR7, URZ, UPT ;  /* 0x000000ff0700728c */ /* 0x000fc6000bf25270 */
[----:B------:R-:W-:Y:S08]  /*0830*/  BRA.U !UP0, `(.L_x_3) ;  /* 0x0000000108d07547 */ /* 0x000ff0000b800000 */
[----:B------:R-:W0:Y:S01]  /*0840*/  LDC.64 R6, c[0x0][0x388] ;  /* 0x0000e200ff067b82 */ /* 0x000e220000000a00 */
[----:B------:R-:W-:-:S07]  /*0850*/  IMAD R5, R0, UR4, R3 ;  /* 0x0000000400057c24 */ /* 0x000fce000f8e0203 */
[----:B------:R-:W1:Y:S01]  /*0860*/  LDC.64 R24, c[0x0][0x380] ;  /* 0x0000e000ff187b82 */ /* 0x000e620000000a00 */
[----:B0-----:R-:W-:-:S05]  /*0870*/  IMAD.WIDE R6, R5, 0x4, R6 ;  /* 0x0000000405067825 */ /* 0x001fca00078e0206 */
[----:B------:R-:W2:Y:S01]  /*0880*/  LDG.E R22, desc[UR8][R6.64] ;  /* 0x0000000806167981 */ /* 0x000ea2000c1e1900 */
[----:B------:R-:W-:-:S04]  /*0890*/  IMAD.WIDE R18, R0, 0x4, R6 ;  /* 0x0000000400127825 */ /* 0x000fc800078e0206 */
[----:B-1----:R-:W-:Y:S01]  /*08a0*/  IMAD.WIDE R24, R5, 0x4, R24 ;  /* 0x0000000405187825 */ /* 0x002fe200078e0218 */
[----:B------:R-:W3:Y:S03]  /*08b0*/  LDG.E R16, desc[UR8][R18.64] ;  /* 0x0000000812107981 */ /* 0x000ee6000c1e1900 */
[----:B------:R-:W-:-:S04]  /*08c0*/  IMAD.WIDE R4, R0, 0x4, R18 ;  /* 0x0000000400047825 */ /* 0x000fc800078e0212 */
[C---:B------:R-:W-:Y:S01]  /*08d0*/  IMAD.WIDE R14, R0.reuse, 0x4, R24 ;  /* 0x00000004000e7825 */ /* 0x040fe200078e0218 */
[----:B------:R0:W4:Y:S03]  /*08e0*/  LDG.E R2, desc[UR8][R4.64] ;  /* 0x0000000804027981 */ /* 0x000126000c1e1900 */
[C---:B------:R-:W-:Y:S01]  /*08f0*/  IMAD.WIDE R26, R0.reuse, 0x4, R4 ;  /* 0x00000004001a7825 */ /* 0x040fe200078e0204 */
[----:B------:R-:W5:Y:S03]  /*0900*/  LDG.E R24, desc[UR8][R24.64] ;  /* 0x0000000818187981 */ /* 0x000f66000c1e1900 */
[C---:B------:R-:W-:Y:S01]  /*0910*/  IMAD.WIDE R28, R0.reuse, 0x4, R14 ;  /* 0x00000004001c7825 */ /* 0x040fe200078e020e */
[----:B------:R1:W4:Y:S03]  /*0920*/  LDG.E R23, desc[UR8][R14.64] ;  /* 0x000000080e177981 */ /* 0x000326000c1e1900 */
[C---:B------:R-:W-:Y:S01]  /*0930*/  IMAD.WIDE R10, R0.reuse, 0x4, R26 ;  /* 0x00000004000a7825 */ /* 0x040fe200078e021a */
[----:B------:R1:W4:Y:S03]  /*0940*/  LDG.E R21, desc[UR8][R28.64] ;  /* 0x000000081c157981 */ /* 0x000326000c1e1900 */
[C---:B------:R-:W-:Y:S01]  /*0950*/  IMAD.WIDE R8, R0.reuse, 0x4, R28 ;  /* 0x0000000400087825 */ /* 0x040fe200078e021c */
[----:B------:R-:W4:Y:S03]  /*0960*/  LDG.E R26, desc[UR8][R26.64] ;  /* 0x000000081a1a7981 */ /* 0x000f26000c1e1900 */
[----:B------:R-:W-:-:S02]  /*0970*/  IMAD.WIDE R12, R0, 0x4, R8 ;  /* 0x00000004000c7825 */ /* 0x000fc400078e0208 */
[----:B------:R-:W4:Y:S02]  /*0980*/  LDG.E R9, desc[UR8][R8.64] ;  /* 0x0000000808097981 */ /* 0x000f24000c1e1900 */
[C---:B0-----:R-:W-:Y:S02]  /*0990*/  IMAD.WIDE R4, R0.reuse, 0x4, R10 ;  /* 0x0000000400047825 */ /* 0x041fe400078e020a */
[----:B------:R-:W4:Y:S02]  /*09a0*/  LDG.E R10, desc[UR8][R10.64] ;  /* 0x000000080a0a7981 */ /* 0x000f24000c1e1900 */
[C---:B------:R-:W-:Y:S02]  /*09b0*/  IMAD.WIDE R6, R0.reuse, 0x4, R12 ;  /* 0x0000000400067825 */ /* 0x040fe400078e020c */
[----:B------:R-:W4:Y:S02]  /*09c0*/  LDG.E R13, desc[UR8][R12.64] ;  /* 0x000000080c0d7981 */ /* 0x000f24000c1e1900 */
[----:B-1----:R-:W-:-:S02]  /*09d0*/  IMAD.WIDE R14, R0, 0x4, R4 ;  /* 0x00000004000e7825 */ /* 0x002fc400078e0204 */
[----:B------:R0:W4:Y:S02]  /*09e0*/  LDG.E R25, desc[UR8][R4.64] ;  /* 0x0000000804197981 */ /* 0x000124000c1e1900 */
[C---:B------:R-:W-:Y:S02]  /*09f0*/  IMAD.WIDE R18, R0.reuse, 0x4, R6 ;  /* 0x0000000400127825 */ /* 0x040fe400078e0206 */
[----:B------:R-:W4:Y:S02]  /*0a00*/  LDG.E R7, desc[UR8][R6.64] ;  /* 0x0000000806077981 */ /* 0x000f24000c1e1900 */
[----:B------:R-:W-:-:S04]  /*0a10*/  IMAD.WIDE R28, R0, 0x4, R14 ;  /* 0x00000004001c7825 */ /* 0x000fc800078e020e */
[----:B0-----:R-:W-:Y:S02]  /*0a20*/  IMAD.WIDE R4, R0, 0x4, R18 ;  /* 0x0000000400047825 */ /* 0x001fe400078e0212 */
[----:B------:R-:W4:Y:S04]  /*0a30*/  LDG.E R19, desc[UR8][R18.64] ;  /* 0x0000000812137981 */ /* 0x000f28000c1e1900 */
[----:B------:R-:W4:Y:S04]  /*0a40*/  LDG.E R6, desc[UR8][R14.64] ;  /* 0x000000080e067981 */ /* 0x000f28000c1e1900 */
[----:B------:R-:W4:Y:S04]  /*0a50*/  LDG.E R28, desc[UR8][R28.64] ;  /* 0x000000081c1c7981 */ /* 0x000f28000c1e1900 */
[----:B------:R0:W4:Y:S01]  /*0a60*/  LDG.E R11, desc[UR8][R4.64] ;  /* 0x00000008040b7981 */ /* 0x000122000c1e1900 */
[----:B------:R-:W-:Y:S01]  /*0a70*/  UIADD3 UR4, UPT, UPT, UR4, 0x8, URZ ;  /* 0x0000000804047890 */ /* 0x000fe2000fffe0ff */
[----:B--2---:R-:W-:-:S04]  /*0a80*/  FADD R27, R20, R22 ;  /* 0x00000016141b7221 */ /* 0x004fc80000000000 */
[----:B---3--:R-:W-:Y:S01]  /*0a90*/  FADD R27, R27, R16 ;  /* 0x000000101b1b7221 */ /* 0x008fe20000000000 */
[----:B-----5:R-:W-:-:S03]  /*0aa0*/  FFMA R17, R22, R24, R17 ;  /* 0x0000001816117223 */ /* 0x020fc60000000011 */
[----:B----4-:R-:W-:Y:S01]  /*0ab0*/  FADD R27, R27, R2 ;  /* 0x000000021b1b7221 */ /* 0x010fe20000000000 */
[----:B------:R-:W-:-:S04]  /*0ac0*/  FFMA R17, R16, R23, R17 ;  /* 0x0000001710117223 */ /* 0x000fc80000000011 */
[----:B------:R-:W-:Y:S01]  /*0ad0*/  FFMA R17, R2, R21, R17 ;  /* 0x0000001502117223 */ /* 0x000fe20000000011 */
[----:B------:R-:W-:-:S03]  /*0ae0*/  FADD R27, R27, R26 ;  /* 0x0000001a1b1b7221 */ /* 0x000fc60000000000 */
[----:B------:R-:W-:Y:S01]  /*0af0*/  FFMA R9, R26, R9, R17 ;  /* 0x000000091a097223 */ /* 0x000fe20000000011 */
[----:B------:R-:W-:-:S03]  /*0b00*/  FADD R2, R27, R10 ;  /* 0x0000000a1b027221 */ /* 0x000fc60000000000 */
[----:B------:R-:W-:Y:S01]  /*0b10*/  FFMA R10, R10, R13, R9 ;  /* 0x0000000d0a0a7223 */ /* 0x000fe20000000009 */
[----:B0-----:R-:W-:-:S03]  /*0b20*/  FADD R5, R2, R25 ;  /* 0x0000001902057221 */ /* 0x001fc60000000000 */
[----:B------:R-:W-:Y:S01]  /*0b30*/  FFMA R7, R25, R7, R10 ;  /* 0x0000000719077223 */ /* 0x000fe2000000000a */
[----:B------:R-:W-:-:S03]  /*0b40*/  FADD R5, R5, R6 ;  /* 0x0000000605057221 */ /* 0x000fc60000000000 */
[----:B------:R-:W-:Y:S01]  /*0b50*/  FFMA R7, R6, R19, R7 ;  /* 0x0000001306077223 */ /* 0x000fe20000000007 */
[----:B------:R-:W-:-:S03]  /*0b60*/  FADD R20, R5, R28 ;  /* 0x0000001c05147221 */ /* 0x000fc60000000000 */
[----:B------:R-:W-:-:S07]  /*0b70*/  FFMA R17, R28, R11, R7 ;  /* 0x0000000b1c117223 */ /* 0x000fce0000000007 */
.L_x_3:
        /* <DEDUP_REMOVED lines=8> */
[----:B0-----:R-:W-:-:S04]  /*0c00*/  IMAD.WIDE R6, R11, 0x4, R4 ;  /* 0x000000040b067825 */ /* 0x001fc800078e0204 */
[----:B-1----:R-:W-:-:S04]  /*0c10*/  IMAD.WIDE R8, R11, 0x4, R8 ;  /* 0x000000040b087825 */ /* 0x002fc800078e0208 */
[C---:B------:R-:W-:Y:S02]  /*0c20*/  IMAD.WIDE R10, R0.reuse, 0x4, R6 ;  /* 0x00000004000a7825 */ /* 0x040fe400078e0206 */
[----:B------:R-:W2:Y:S02]  /*0c30*/  LDG.E R6, desc[UR8][R6.64] ;  /* 0x0000000806067981 */ /* 0x000ea4000c1e1900 */
[C---:B------:R-:W-:Y:S02]  /*0c40*/  IMAD.WIDE R12, R0.reuse, 0x4, R8 ;  /* 0x00000004000c7825 */ /* 0x040fe400078e0208 */
[----:B------:R-:W3:Y:S02]  /*0c50*/  LDG.E R8, desc[UR8][R8.64] ;  /* 0x0000000808087981 */ /* 0x000ee4000c1e1900 */
[C---:B------:R-:W-:Y:S02]  /*0c60*/  IMAD.WIDE R14, R0.reuse, 0x4, R10 ;  /* 0x00000004000e7825 */ /* 0x040fe400078e020a */
[----:B------:R-:W4:Y:S02]  /*0c70*/  LDG.E R11, desc[UR8][R10.64] ;  /* 0x000000080a0b7981 */ /* 0x000f24000c1e1900 */
[----:B------:R-:W-:-:S02]  /*0c80*/  IMAD.WIDE R4, R0, 0x4, R12 ;  /* 0x0000000400047825 */ /* 0x000fc400078e020c */
[----:B------:R-:W5:Y:S02]  /*0c90*/  LDG.E R12, desc[UR8][R12.64] ;  /* 0x000000080c0c7981 */ /* 0x000f64000c1e1900 */
[C---:B------:R-:W-:Y:S02]  /*0ca0*/  IMAD.WIDE R18, R0.reuse, 0x4, R14 ;  /* 0x0000000400127825 */ /* 0x040fe400078e020e */
[----:B------:R-:W5:Y:S02]  /*0cb0*/  LDG.E R21, desc[UR8][R14.64] ;  /* 0x000000080e157981 */ /* 0x000f64000c1e1900 */
[----:B------:R-:W-:Y:S02]  /*0cc0*/  IMAD.WIDE R22, R0, 0x4, R4 ;  /* 0x0000000400167825 */ /* 0x000fe400078e0204 */
[----:B------:R-:W5:Y:S04]  /*0cd0*/  LDG.E R4, desc[UR8][R4.64] ;  /* 0x0000000804047981 */ /* 0x000f68000c1e1900 */
[----:B------:R-:W5:Y:S04]  /*0ce0*/  LDG.E R19, desc[UR8][R18.64] ;  /* 0x0000000812137981 */ /* 0x000f68000c1e1900 */
[----:B------:R-:W5:Y:S01]  /*0cf0*/  LDG.E R22, desc[UR8][R22.64] ;  /* 0x0000000816167981 */ /* 0x000f62000c1e1900 */
[----:B------:R-:W-:Y:S01]  /*0d00*/  UIADD3 UR4, UPT, UPT, UR4, 0x4, URZ ;  /* 0x0000000404047890 */ /* 0x000fe2000fffe0ff */
[----:B--2---:R-:W-:Y:S01]  /*0d10*/  FADD R20, R20, R6 ;  /* 0x0000000614147221 */ /* 0x004fe20000000000 */
[----:B---3--:R-:W-:-:S03]  /*0d20*/  FFMA R8, R6, R8, R17 ;  /* 0x0000000806087223 */ /* 0x008fc60000000011 */
[----:B----4-:R-:W-:Y:S01]  /*0d30*/  FADD R20, R20, R11 ;  /* 0x0000000b14147221 */ /* 0x010fe20000000000 */
[----:B-----5:R-:W-:-:S03]  /*0d40*/  FFMA R8, R11, R12, R8 ;  /* 0x0000000c0b087223 */ /* 0x020fc60000000008 */
[----:B------:R-:W-:Y:S01]  /*0d50*/  FADD R20, R20, R21 ;  /* 0x0000001514147221 */ /* 0x000fe20000000000 */
[----:B------:R-:W-:-:S03]  /*0d60*/  FFMA R8, R21, R4, R8 ;  /* 0x0000000415087223 */ /* 0x000fc60000000008 */
[----:B------:R-:W-:Y:S01]  /*0d70*/  FADD R20, R20, R19 ;  /* 0x0000001314147221 */ /* 0x000fe20000000000 */
[----:B------:R-:W-:-:S07]  /*0d80*/  FFMA R17, R19, R22, R8 ;  /* 0x0000001613117223 */ /* 0x000fce0000000008 */
.L_x_4:
[----:B------:R-:W-:Y:S05]  /*0d90*/  BRA.U !UP1, `(.L_x_0) ;  /* 0x0000000109387547 */ /* 0x000fea000b800000 */
[----:B------:R-:W0:Y:S01]  /*0da0*/  LDC.64 R10, c[0x0][0x380] ;  /* 0x0000e000ff0a7b82 */ /* 0x000e220000000a00 */
[----:B------:R-:W-:Y:S01]  /*0db0*/  IMAD R13, R0, UR4, R3 ;  /* 0x00000004000d7c24 */ /* 0x000fe2000f8e0203 */
[----:B------:R-:W-:-:S06]  /*0dc0*/  UIADD3 UR5, UPT, UPT, -UR5, URZ, URZ ;  /* 0x000000ff05057290 */ /* 0x000fcc000fffe1ff */
[----:B------:R-:W1:Y:S06]  /*0dd0*/  LDC.64 R8, c[0x0][0x388] ;  /* 0x0000e200ff087b82 */ /* 0x000e6c0000000a00 */
.L_x_5:
[----:B-1----:R-:W-:-:S04]  /*0de0*/  IMAD.WIDE R4, R13, 0x4, R8 ;  /* 0x000000040d047825 */ /* 0x002fc800078e0208 */
[C---:B0-----:R-:W-:Y:S02]  /*0df0*/  IMAD.WIDE R6, R13.reuse, 0x4, R10 ;  /* 0x000000040d067825 */ /* 0x041fe400078e020a */
[----:B------:R-:W2:Y:S04]  /*0e00*/  LDG.E R4, desc[UR8][R4.64] ;  /* 0x0000000804047981 */ /* 0x000ea8000c1e1900 */
[----:B------:R-:W3:Y:S01]  /*0e10*/  LDG.E R6, desc[UR8][R6.64] ;  /* 0x0000000806067981 */ /* 0x000ee2000c1e1900 */
[----:B------:R-:W-:Y:S01]  /*0e20*/  UIADD3 UR5, UPT, UPT, UR5, 0x1, URZ ;  /* 0x0000000105057890 */ /* 0x000fe2000fffe0ff */
[----:B------:R-:W-:-:S03]  /*0e30*/  IADD3 R13, PT, PT, R13, R0, RZ ;  /* 0x000000000d0d7210 */ /* 0x000fc60007ffe0ff */
[----:B------:R-:W-:Y:S01]  /*0e40*/  UISETP.NE.AND UP0, UPT, UR5, URZ, UPT ;  /* 0x000000ff0500728c */ /* 0x000fe2000bf05270 */
[C---:B--2---:R-:W-:Y:S01]  /*0e50*/  FADD R20, R4.reuse, R20 ;  /* 0x0000001404147221 */ /* 0x044fe20000000000 */
[----:B---3--:R-:W-:-:S07]  /*0e60*/  FFMA R17, R4, R6, R17 ;  /* 0x0000000604117223 */ /* 0x008fce0000000011 */
[----:B------:R-:W-:Y:S05]  /*0e70*/  BRA.U UP0, `(.L_x_5) ;  /* 0xfffffffd00d87547 */ /* 0x000fea000b83ffff */
.L_x_0:
[----:B------:R-:W0:Y:S01]  /*0e80*/  MUFU.RCP R5, R20 ;  /* 0x0000001400057308 */ /* 0x000e220000001000 */
[----:B------:R-:W-:Y:S07]  /*0e90*/  BSSY.RECONVERGENT B0, `(.L_x_6) ;  /* 0x000000b000007945 */ /* 0x000fee0003800200 */
[----:B------:R-:W1:Y:S01]  /*0ea0*/  FCHK P0, R17, R20 ;  /* 0x0000001411007302 */ /* 0x000e620000000000 */
[----:B0-----:R-:W-:-:S04]  /*0eb0*/  FFMA R0, R5, -R20, 1 ;  /* 0x3f80000005007423 */ /* 0x001fc80000000814 */
[----:B------:R-:W-:-:S04]  /*0ec0*/  FFMA R0, R5, R0, R5 ;  /* 0x0000000005007223 */ /* 0x000fc80000000005 */
[----:B------:R-:W-:-:S04]  /*0ed0*/  FFMA R2, R0, R17, RZ ;  /* 0x0000001100027223 */ /* 0x000fc800000000ff */
[----:B------:R-:W-:-:S04]  /*0ee0*/  FFMA R5, R2, -R20, R17 ;  /* 0x8000001402057223 */ /* 0x000fc80000000011 */
[----:B------:R-:W-:Y:S01]  /*0ef0*/  FFMA R7, R0, R5, R2 ;  /* 0x0000000500077223 */ /* 0x000fe20000000002 */
[----:B-1----:R-:W-:Y:S06]  /*0f00*/  @!P0 BRA `(.L_x_7) ;  /* 0x00000000000c8947 */ /* 0x002fec0003800000 */
[----:B------:R-:W-:-:S07]  /*0f10*/  MOV R2, 0xf30 ;  /* 0x00000f3000027802 */ /* 0x000fce0000000f00 */
[----:B------:R-:W-:Y:S05]  /*0f20*/  CALL.REL.NOINC `($__internal_0_$__cuda_sm3x_div_rn_noftz_f32_slowpath) ;  /* 0x0000000000187944 */ /* 0x000fea0003c00000 */
[----:B------:R-:W-:-:S07]  /*0f30*/  MOV R7, R0 ;  /* 0x0000000000077202 */ /* 0x000fce0000000f00 */
.L_x_7:
[----:B------:R-:W-:Y:S05]  /*0f40*/  BSYNC.RECONVERGENT B0 ;  /* 0x0000000000007941 */ /* 0x000fea0003800200 */
.L_x_6:
[----:B------:R-:W0:Y:S02]  /*0f50*/  LDC.64 R4, c[0x0][0x390] ;  /* 0x0000e400ff047b82 */ /* 0x000e240000000a00 */
[----:B0-----:R-:W-:-:S05]  /*0f60*/  IMAD.WIDE R2, R3, 0x4, R4 ;  /* 0x0000000403027825 */ /* 0x001fca00078e0204 */
[----:B------:R-:W-:Y:S01]  /*0f70*/  STG.E desc[UR8][R2.64], R7 ;  /* 0x0000000702007986 */ /* 0x000fe2000c101908 */
[----:B------:R-:W-:Y:S05]  /*0f80*/  EXIT ;  /* 0x000000000000794d */ /* 0x000fea0003800000 */
        .weak           $__internal_0_$__cuda_sm3x_div_rn_noftz_f32_slowpath
        .type           $__internal_0_$__cuda_sm3x_div_rn_noftz_f32_slowpath,@function
        .size           $__internal_0_$__cuda_sm3x_div_rn_noftz_f32_slowpath,(.L_x_20 - $__internal_0_$__cuda_sm3x_div_rn_noftz_f32_slowpath)
$__internal_0_$__cuda_sm3x_div_rn_noftz_f32_slowpath:
[----:B------:R-:W-:Y:S01]  /*0f90*/  SHF.R.U32.HI R4, RZ, 0x17, R20 ;  /* 0x00000017ff047819 */ /* 0x000fe20000011614 */
[----:B------:R-:W-:Y:S01]  /*0fa0*/  BSSY.RECONVERGENT B1, `(.L_x_8) ;  /* 0x0000062000017945 */ /* 0x000fe20003800200 */
[----:B------:R-:W-:Y:S02]  /*0fb0*/  SHF.R.U32.HI R0, RZ, 0x17, R17 ;  /* 0x00000017ff007819 */ /* 0x000fe40000011611 */
[----:B------:R-:W-:Y:S02]  /*0fc0*/  LOP3.LUT R11, R4, 0xff, RZ, 0xc0, !PT ;  /* 0x000000ff040b7812 */ /* 0x000fe400078ec0ff */
[----:B------:R-:W-:Y:S02]  /*0fd0*/  LOP3.LUT R0, R0, 0xff, RZ, 0xc0, !PT ;  /* 0x000000ff00007812 */ /* 0x000fe400078ec0ff */
[----:B------:R-:W-:Y:S02]  /*0fe0*/  IADD3 R6, PT, PT, R11, -0x1, RZ ;  /* 0xffffffff0b067810 */ /* 0x000fe40007ffe0ff */
[----:B------:R-:W-:-:S02]  /*0ff0*/  IADD3 R5, PT, PT, R0, -0x1, RZ ;  /* 0xffffffff00057810 */ /* 0x000fc40007ffe0ff */
[----:B------:R-:W-:-:S04]  /*1000*/  ISETP.GT.U32.AND P0, PT, R6, 0xfd, PT ;  /* 0x000000fd0600780c */ /* 0x000fc80003f04070 */
[----:B------:R-:W-:-:S13]  /*1010*/  ISETP.GT.U32.OR P0, PT, R5, 0xfd, P0 ;  /* 0x000000fd0500780c */ /* 0x000fda0000704470 */
[----:B------:R-:W-:Y:S01]  /*1020*/  @!P0 MOV R4, RZ ;  /* 0x000000ff00048202 */ /* 0x000fe20000000f00 */
[----:B------:R-:W-:Y:S06]  /*1030*/  @!P0 BRA `(.L_x_9) ;  /* 0x00000000005c8947 */ /* 0x000fec0003800000 */
[----:B------:R-:W-:Y:S02]  /*1040*/  FSETP.GTU.FTZ.AND P0, PT, |R17|, +INF , PT ;  /* 0x7f8000001100780b */ /* 0x000fe40003f1c200 */
[----:B------:R-:W-:-:S04]  /*1050*/  FSETP.GTU.FTZ.AND P1, PT, |R20|, +INF , PT ;  /* 0x7f8000001400780b */ /* 0x000fc80003f3c200 */
[----:B------:R-:W-:-:S13]  /*1060*/  PLOP3.LUT P0, PT, P0, P1, PT, 0xf8, 0x8f ;  /* 0x00000000008f781c */ /* 0x000fda0000703f70 */
[----:B------:R-:W-:Y:S05]  /*1070*/  @P0 BRA `(.L_x_10) ;  /* 0x00000004004c0947 */ /* 0x000fea0003800000 */
[----:B------:R-:W-:-:S13]  /*1080*/  LOP3.LUT P0, RZ, R20, 0x7fffffff, R17, 0xc8, !PT ;  /* 0x7fffffff14ff7812 */ /* 0x000fda000780c811 */
[----:B------:R-:W-:Y:S05]  /*1090*/  @!P0 BRA `(.L_x_11) ;  /* 0x00000004003c8947 */ /* 0x000fea0003800000 */
[C---:B------:R-:W-:Y:S02]  /*10a0*/  FSETP.NEU.FTZ.AND P2, PT, |R17|.reuse, +INF , PT ;  /* 0x7f8000001100780b */ /* 0x040fe40003f5d200 */
[----:B------:R-:W-:Y:S02]  /*10b0*/  FSETP.NEU.FTZ.AND P1, PT, |R20|, +INF , PT ;  /* 0x7f8000001400780b */ /* 0x000fe40003f3d200 */
[----:B------:R-:W-:-:S11]  /*10c0*/  FSETP.NEU.FTZ.AND P0, PT, |R17|, +INF , PT ;  /* 0x7f8000001100780b */ /* 0x000fd60003f1d200 */
[----:B------:R-:W-:Y:S05]  /*10d0*/  @!P1 BRA !P2, `(.L_x_11) ;  /* 0x00000004002c9947 */ /* 0x000fea0005000000 */
[----:B------:R-:W-:-:S04]  /*10e0*/  LOP3.LUT P2, RZ, R17, 0x7fffffff, RZ, 0xc0, !PT ;  /* 0x7fffffff11ff7812 */ /* 0x000fc8000784c0ff */
[----:B------:R-:W-:-:S13]  /*10f0*/  PLOP3.LUT P1, PT, P1, P2, PT, 0x2f, 0xf2 ;  /* 0x0000000000f2781c */ /* 0x000fda0000f24577 */
[----:B------:R-:W-:Y:S05]  /*1100*/  @P1 BRA `(.L_x_12) ;  /* 0x0000000400181947 */ /* 0x000fea0003800000 */
[----:B------:R-:W-:-:S04]  /*1110*/  LOP3.LUT P1, RZ, R20, 0x7fffffff, RZ, 0xc0, !PT ;  /* 0x7fffffff14ff7812 */ /* 0x000fc8000782c0ff */
[----:B------:R-:W-:-:S13]  /*1120*/  PLOP3.LUT P0, PT, P0, P1, PT, 0x2f, 0xf2 ;  /* 0x0000000000f2781c */ /* 0x000fda0000702577 */
[----:B------:R-:W-:Y:S05]  /*1130*/  @P0 BRA `(.L_x_13) ;  /* 0x0000000400000947 */ /* 0x000fea0003800000 */
[----:B------:R-:W-:Y:S02]  /*1140*/  ISETP.GE.AND P0, PT, R5, RZ, PT ;  /* 0x000000ff0500720c */ /* 0x000fe40003f06270 */
[----:B------:R-:W-:-:S11]  /*1150*/  ISETP.GE.AND P1, PT, R6, RZ, PT ;  /* 0x000000ff0600720c */ /* 0x000fd60003f26270 */
[----:B------:R-:W-:Y:S01]  /*1160*/  @P0 MOV R4, RZ ;  /* 0x000000ff00040202 */ /* 0x000fe20000000f00 */
[----:B------:R-:W-:Y:S01]  /*1170*/  @!P0 FFMA R17, R17, 1.84467440737095516160e+19, RZ ;  /* 0x5f80000011118823 */ /* 0x000fe200000000ff */
[----:B------:R-:W-:Y:S01]  /*1180*/  @!P0 MOV R4, 0xffffffc0 ;  /* 0xffffffc000048802 */ /* 0x000fe20000000f00 */
[----:B------:R-:W-:-:S03]  /*1190*/  @!P1 FFMA R20, R20, 1.84467440737095516160e+19, RZ ;  /* 0x5f80000014149823 */ /* 0x000fc600000000ff */
[----:B------:R-:W-:-:S07]  /*11a0*/  @!P1 IADD3 R4, PT, PT, R4, 0x40, RZ ;  /* 0x0000004004049810 */ /* 0x000fce0007ffe0ff */
.L_x_9:
[----:B------:R-:W-:Y:S01]  /*11b0*/  LEA R5, R11, 0xc0800000, 0x17 ;  /* 0xc08000000b057811 */ /* 0x000fe200078eb8ff */
[----:B------:R-:W-:Y:S01]  /*11c0*/  BSSY.RECONVERGENT B2, `(.L_x_14) ;  /* 0x0000036000027945 */ /* 0x000fe20003800200 */
[----:B------:R-:W-:Y:S02]  /*11d0*/  IADD3 R6, PT, PT, R0, -0x7f, RZ ;  /* 0xffffff8100067810 */ /* 0x000fe40007ffe0ff */
[----:B------:R-:W-:-:S03]  /*11e0*/  IADD3 R5, PT, PT, -R5, R20, RZ ;  /* 0x0000001405057210 */ /* 0x000fc60007ffe1ff */
[----:B------:R-:W-:Y:S01]  /*11f0*/  IMAD R0, R6, -0x800000, R17 ;  /* 0xff80000006007824 */ /* 0x000fe200078e0211 */
[----:B------:R-:W0:Y:S01]  /*1200*/  MUFU.RCP R7, R5 ;  /* 0x0000000500077308 */ /* 0x000e220000001000 */
[----:B------:R-:W-:-:S04]  /*1210*/  FADD.FTZ R9, -R5, -RZ ;  /* 0x800000ff05097221 */ /* 0x000fc80000010100 */
[----:B0-----:R-:W-:-:S04]  /*1220*/  FFMA R8, R7, R9, 1 ;  /* 0x3f80000007087423 */ /* 0x001fc80000000009 */
[----:B------:R-:W-:-:S04]  /*1230*/  FFMA R10, R7, R8, R7 ;  /* 0x00000008070a7223 */ /* 0x000fc80000000007 */
[----:B------:R-:W-:-:S04]  /*1240*/  FFMA R7, R0, R10, RZ ;  /* 0x0000000a00077223 */ /* 0x000fc800000000ff */
[----:B------:R-:W-:-:S04]  /*1250*/  FFMA R8, R9, R7, R0 ;  /* 0x0000000709087223 */ /* 0x000fc80000000000 */
[----:B------:R-:W-:Y:S01]  /*1260*/  FFMA R13, R10, R8, R7 ;  /* 0x000000080a0d7223 */ /* 0x000fe20000000007 */
[----:B------:R-:W-:-:S03]  /*1270*/  IADD3 R7, PT, PT, R6, 0x7f, -R11 ;  /* 0x0000007f06077810 */ /* 0x000fc60007ffe80b */
[----:B------:R-:W-:Y:S01]  /*1280*/  FFMA R8, R9, R13, R0 ;  /* 0x0000000d09087223 */ /* 0x000fe20000000000 */
[----:B------:R-:W-:-:S03]  /*1290*/  IADD3 R7, PT, PT, R7, R4, RZ ;  /* 0x0000000407077210 */ /* 0x000fc60007ffe0ff */
[----:B------:R-:W-:-:S05]  /*12a0*/  FFMA R0, R10, R8, R13 ;  /* 0x000000080a007223 */ /* 0x000fca000000000d */
[----:B------:R-:W-:-:S04]  /*12b0*/  SHF.R.U32.HI R5, RZ, 0x17, R0 ;  /* 0x00000017ff057819 */ /* 0x000fc80000011600 */
[----:B------:R-:W-:-:S04]  /*12c0*/  LOP3.LUT R5, R5, 0xff, RZ, 0xc0, !PT ;  /* 0x000000ff05057812 */ /* 0x000fc800078ec0ff */
[----:B------:R-:W-:-:S04]  /*12d0*/  IADD3 R9, PT, PT, R5, R7, RZ ;  /* 0x0000000705097210 */ /* 0x000fc80007ffe0ff */
[----:B------:R-:W-:-:S04]  /*12e0*/  IADD3 R4, PT, PT, R9, -0x1, RZ ;  /* 0xffffffff09047810 */ /* 0x000fc80007ffe0ff */
[----:B------:R-:W-:-:S13]  /*12f0*/  ISETP.GE.U32.AND P0, PT, R4, 0xfe, PT ;  /* 0x000000fe0400780c */ /* 0x000fda0003f06070 */
[----:B------:R-:W-:Y:S05]  /*1300*/  @!P0 BRA `(.L_x_15) ;  /* 0x0000000000808947 */ /* 0x000fea0003800000 */
[----:B------:R-:W-:-:S13]  /*1310*/  ISETP.GT.AND P0, PT, R9, 0xfe, PT ;  /* 0x000000fe0900780c */ /* 0x000fda0003f04270 */
[----:B------:R-:W-:Y:S05]  /*1320*/  @P0 BRA `(.L_x_16) ;  /* 0x00000000006c0947 */ /* 0x000fea0003800000 */
[----:B------:R-:W-:-:S13]  /*1330*/  ISETP.GE.AND P0, PT, R9, 0x1, PT ;  /* 0x000000010900780c */ /* 0x000fda0003f06270 */
[----:B------:R-:W-:Y:S05]  /*1340*/  @P0 BRA `(.L_x_17) ;  /* 0x0000000000740947 */ /* 0x000fea0003800000 */
[----:B------:R-:W-:Y:S02]  /*1350*/  ISETP.GE.AND P0, PT, R9, -0x18, PT ;  /* 0xffffffe80900780c */ /* 0x000fe40003f06270 */
[----:B------:R-:W-:-:S11]  /*1360*/  LOP3.LUT R0, R0, 0x80000000, RZ, 0xc0, !PT ;  /* 0x8000000000007812 */ /* 0x000fd600078ec0ff */
[----:B------:R-:W-:Y:S05]  /*1370*/  @!P0 BRA `(.L_x_17) ;  /* 0x0000000000688947 */ /* 0x000fea0003800000 */
[CCC-:B------:R-:W-:Y:S01]  /*1380*/  FFMA.RZ R4, R10.reuse, R8.reuse, R13.reuse ;  /* 0x000000080a047223 */ /* 0x1c0fe2000000c00d */
[C---:B------:R-:W-:Y:S01]  /*1390*/  IADD3 R7, PT, PT, R9.reuse, 0x20, RZ ;  /* 0x0000002009077810 */ /* 0x040fe20007ffe0ff */
[-CC-:B------:R-:W-:Y:S01]  /*13a0*/  FFMA.RM R5, R10, R8.reuse, R13.reuse ;  /* 0x000000080a057223 */ /* 0x180fe2000000400d */
[C---:B------:R-:W-:Y:S02]  /*13b0*/  ISETP.NE.AND P2, PT, R9.reuse, RZ, PT ;  /* 0x000000ff0900720c */ /* 0x040fe40003f45270 */
[----:B------:R-:W-:Y:S01]  /*13c0*/  LOP3.LUT R6, R4, 0x7fffff, RZ, 0xc0, !PT ;  /* 0x007fffff04067812 */ /* 0x000fe200078ec0ff */
[----:B------:R-:W-:Y:S01]  /*13d0*/  FFMA.RP R4, R10, R8, R13 ;  /* 0x000000080a047223 */ /* 0x000fe2000000800d */
[C---:B------:R-:W-:Y:S02]  /*13e0*/  ISETP.NE.AND P1, PT, R9.reuse, RZ, PT ;  /* 0x000000ff0900720c */ /* 0x040fe40003f25270 */
[----:B------:R-:W-:Y:S02]  /*13f0*/  LOP3.LUT R6, R6, 0x800000, RZ, 0xfc, !PT ;  /* 0x0080000006067812 */ /* 0x000fe400078efcff */
[----:B------:R-:W-:-:S02]  /*1400*/  IADD3 R8, PT, PT, -R9, RZ, RZ ;  /* 0x000000ff09087210 */ /* 0x000fc40007ffe1ff */
[----:B------:R-:W-:Y:S02]  /*1410*/  SHF.L.U32 R7, R6, R7, RZ ;  /* 0x0000000706077219 */ /* 0x000fe400000006ff */
[----:B------:R-:W-:Y:S02]  /*1420*/  FSETP.NEU.FTZ.AND P0, PT, R4, R5, PT ;  /* 0x000000050400720b */ /* 0x000fe40003f1d000 */
[----:B------:R-:W-:Y:S02]  /*1430*/  SEL R5, R8, RZ, P2 ;  /* 0x000000ff08057207 */ /* 0x000fe40001000000 */
[----:B------:R-:W-:Y:S02]  /*1440*/  ISETP.NE.AND P1, PT, R7, RZ, P1 ;  /* 0x000000ff0700720c */ /* 0x000fe40000f25270 */
[----:B------:R-:W-:Y:S02]  /*1450*/  SHF.R.U32.HI R5, RZ, R5, R6 ;  /* 0x00000005ff057219 */ /* 0x000fe40000011606 */
[----:B------:R-:W-:-:S02]  /*1460*/  PLOP3.LUT P0, PT, P0, P1, PT, 0xf8, 0x8f ;  /* 0x00000000008f781c */ /* 0x000fc40000703f70 */
[----:B------:R-:W-:Y:S02]  /*1470*/  SHF.R.U32.HI R7, RZ, 0x1, R5 ;  /* 0x00000001ff077819 */ /* 0x000fe40000011605 */
[----:B------:R-:W-:-:S04]  /*1480*/  SEL R4, RZ, 0x1, !P0 ;  /* 0x00000001ff047807 */ /* 0x000fc80004000000 */
[----:B------:R-:W-:-:S04]  /*1490*/  LOP3.LUT R4, R4, 0x1, R7, 0xf8, !PT ;  /* 0x0000000104047812 */ /* 0x000fc800078ef807 */
[----:B------:R-:W-:-:S04]  /*14a0*/  LOP3.LUT R4, R4, R5, RZ, 0xc0, !PT ;  /* 0x0000000504047212 */ /* 0x000fc800078ec0ff */
[----:B------:R-:W-:-:S04]  /*14b0*/  IADD3 R7, PT, PT, R7, R4, RZ ;  /* 0x0000000407077210 */ /* 0x000fc80007ffe0ff */
[----:B------:R-:W-:Y:S01]  /*14c0*/  LOP3.LUT R0, R7, R0, RZ, 0xfc, !PT ;  /* 0x0000000007007212 */ /* 0x000fe200078efcff */
[----:B------:R-:W-:Y:S06]  /*14d0*/  BRA `(.L_x_17) ;  /* 0x0000000000107947 */ /* 0x000fec0003800000 */
.L_x_16:
[----:B------:R-:W-:-:S04]  /*14e0*/  LOP3.LUT R0, R0, 0x80000000, RZ, 0xc0, !PT ;  /* 0x8000000000007812 */ /* 0x000fc800078ec0ff */
[----:B------:R-:W-:Y:S01]  /*14f0*/  LOP3.LUT R0, R0, 0x7f800000, RZ, 0xfc, !PT ;  /* 0x7f80000000007812 */ /* 0x000fe200078efcff */
[----:B------:R-:W-:Y:S06]  /*1500*/  BRA `(.L_x_17) ;  /* 0x0000000000047947 */ /* 0x000fec0003800000 */
.L_x_15:
[----:B------:R-:W-:-:S07]  /*1510*/  LEA R0, R7, R0, 0x17 ;  /* 0x0000000007007211 */ /* 0x000fce00078eb8ff */
.L_x_17:
[----:B------:R-:W-:Y:S05]  /*1520*/  BSYNC.RECONVERGENT B2 ;  /* 0x0000000000027941 */ /* 0x000fea0003800200 */
.L_x_14:
[----:B------:R-:W-:Y:S05]  /*1530*/  BRA `(.L_x_18) ;  /* 0x0000000000207947 */ /* 0x000fea0003800000 */
.L_x_13:
[----:B------:R-:W-:-:S04]  /*1540*/  LOP3.LUT R0, R20, 0x80000000, R17, 0x48, !PT ;  /* 0x8000000014007812 */ /* 0x000fc800078e4811 */
[----:B------:R-:W-:Y:S01]  /*1550*/  LOP3.LUT R0, R0, 0x7f800000, RZ, 0xfc, !PT ;  /* 0x7f80000000007812 */ /* 0x000fe200078efcff */
[----:B------:R-:W-:Y:S06]  /*1560*/  BRA `(.L_x_18) ;  /* 0x0000000000147947 */ /* 0x000fec0003800000 */
.L_x_12:
[----:B------:R-:W-:Y:S01]  /*1570*/  LOP3.LUT R0, R20, 0x80000000, R17, 0x48, !PT ;  /* 0x8000000014007812 */ /* 0x000fe200078e4811 */
[----:B------:R-:W-:Y:S06]  /*1580*/  BRA `(.L_x_18) ;  /* 0x00000000000c7947 */ /* 0x000fec0003800000 */
.L_x_11:
[----:B------:R-:W0:Y:S01]  /*1590*/  MUFU.RSQ R0, -QNAN ;  /* 0xffc0000000007908 */ /* 0x000e220000001400 */
[----:B------:R-:W-:Y:S05]  /*15a0*/  BRA `(.L_x_18) ;  /* 0x0000000000047947 */ /* 0x000fea0003800000 */
.L_x_10:
[----:B------:R-:W-:-:S07]  /*15b0*/  FADD.FTZ R0, R17, R20 ;  /* 0x0000001411007221 */ /* 0x000fce0000010000 */
.L_x_18:
[----:B------:R-:W-:Y:S05]  /*15c0*/  BSYNC.RECONVERGENT B1 ;  /* 0x0000000000017941 */ /* 0x000fea0003800200 */
.L_x_8:
[----:B------:R-:W-:Y:S01]  /*15d0*/  HFMA2 R5, -RZ, RZ, 0, 0 ;  /* 0x00000000ff057431 */ /* 0x000fe200000001ff */
[----:B------:R-:W-:-:S04]  /*15e0*/  MOV R4, R2 ;  /* 0x0000000200047202 */ /* 0x000fc80000000f00 */
[----:B0-----:R-:W-:Y:S05]  /*15f0*/  RET.REL.NODEC R4 `(paq_mix_probabilities) ;  /* 0xffffffe804807950 */ /* 0x001fea0003c3ffff */
.L_x_19:
[----:B------:R-:W-:-:S00]  /*1600*/  BRA `(.L_x_19) ;  /* 0xfffffffc00fc7947 */ /* 0x000fc0000383ffff */
[----:B------:R-:W-:-:S00]  /*1610*/  NOP ;  /* 0x0000000000007918 */ /* 0x000fc00000000000 */
        /* <DEDUP_REMOVED lines=14> */
.L_x_20:


//--------------------- .nv.shared.reserved.0     --------------------------
	.section	.nv.shared.reserved.0,"aw",@nobits
	.weak		__nv_reservedSMEM_offset_0_alias
	.size		__nv_reservedSMEM_offset_0_alias, 0, 64
	.other		__nv_reservedSMEM_offset_0_alias,@"STO_CUDA_RESERVED_SHARED STV_DEFAULT"
__nv_reservedSMEM_offset_0_alias:
	.zero		0
	.zero		64


//--------------------- .nv.constant0.paq_mix_probabilities --------------------------
	.section	.nv.constant0.paq_mix_probabilities,"a",@progbits
	.sectionflags	@""
	.align	4
.nv.constant0.paq_mix_probabilities:
	.zero		928


//--------------------- SYMBOLS --------------------------

	.type		.nv.reservedSmem.offset0,@object
	.size		.nv.reservedSmem.offset0,0x4
